//
// Generated by NVIDIA NVVM Compiler
//
// Compiler Build ID: CL-36424714
// Cuda compilation tools, release 13.0, V13.0.88
// Based on NVVM 20.0.0
//

.version 9.0
.target sm_100
.address_size 64

	// .globl	_Z9vabsdiff2v

.visible .entry _Z9vabsdiff2v()
{


	ret;

}


// ===== COMPILED SASS (sm_100) =====

	.target	sm_100

	.elftype	@"ET_EXEC"


//--------------------- .note.nv.tkinfo           --------------------------
	.section	.note.nv.tkinfo,"",@"SHT_NOTE"
	.sectionflags	@"SHF_NOTE_NV_TKINFO"
	.tkinfo
        /*0018*/ 	.word	0x00000002
        /*0030*/ 	.string	""
        /*0030*/ 	.string	"ptxas"
        /*0030*/ 	.string	"Cuda compilation tools, release 13.0, V13.0.88"
        /*0030*/ 	.string	"Build cuda_13.0.r13.0/compiler.36424714_0"
        /*0030*/ 	.string	"-arch sm_100 -m 64 "



//--------------------- .note.nv.cuinfo           --------------------------
	.section	.note.nv.cuinfo,"",@"SHT_NOTE"
	.sectionflags	@"SHF_NOTE_NV_CUINFO"
        /*0018*/ 	.short	0x0002
        /*001a*/ 	.short	0x0064
        /*001c*/ 	.short	0x0082
	.zero		2


//--------------------- .nv.info                  --------------------------
	.section	.nv.info,"",@"SHT_CUDA_INFO"
	.align	4


	//----- nvinfo : EIATTR_REGCOUNT
	.align		4
        /*0000*/ 	.byte	0x04, 0x2f
        /*0002*/ 	.short	(.L_1 - .L_0)
	.align		4
.L_0:
        /*0004*/ 	.word	index@(_Z9vabsdiff2v)
        /*0008*/ 	.word	0x00000004


	//----- nvinfo : EIATTR_FRAME_SIZE
	.align		4
.L_1:
        /*000c*/ 	.byte	0x04, 0x11
        /*000e*/ 	.short	(.L_3 - .L_2)
	.align		4
.L_2:
        /*0010*/ 	.word	index@(_Z9vabsdiff2v)
        /*0014*/ 	.word	0x00000000


	//----- nvinfo : EIATTR_MIN_STACK_SIZE
	.align		4
.L_3:
        /*0018*/ 	.byte	0x04, 0x12
        /*001a*/ 	.short	(.L_5 - .L_4)
	.align		4
.L_4:
        /*001c*/ 	.word	index@(_Z9vabsdiff2v)
        /*0020*/ 	.word	0x00000000
.L_5:


//--------------------- .nv.compat                --------------------------
	.section	.nv.compat,"",@"SHT_CUDA_COMPAT_INFO"
	.align	4
        /*0000*/ 	.byte	0x02, 0x09, 0x00, 0x00, 0x02, 0x02, 0x01, 0x00, 0x02, 0x05, 0x05, 0x00, 0x03, 0x07, 0x01, 0x01
        /*0010*/ 	.byte	0x02, 0x03, 0x00, 0x00, 0x02, 0x06, 0x01, 0x00, 0x04, 0x0b, 0x08, 0x00, 0x09, 0x00, 0x00, 0x00
        /*0020*/ 	.byte	0x00, 0x00, 0x00, 0x00


//--------------------- .nv.info._Z9vabsdiff2v    --------------------------
	.section	.nv.info._Z9vabsdiff2v,"",@"SHT_CUDA_INFO"
	.sectionflags	@""
	.align	4


	//----- nvinfo : EIATTR_CUDA_API_VERSION
	.align		4
        /*0000*/ 	.byte	0x04, 0x37
        /*0002*/ 	.short	(.L_7 - .L_6)
.L_6:
        /*0004*/ 	.word	0x00000082


	//----- nvinfo : EIATTR_SPARSE_MMA_MASK
	.align		4
.L_7:
        /*0008*/ 	.byte	0x03, 0x50
        /*000a*/ 	.short	0x0000


	//----- nvinfo : EIATTR_MAXREG_COUNT
	.align		4
        /*000c*/ 	.byte	0x03, 0x1b
        /*000e*/ 	.short	0x00ff


	//----- nvinfo : EIATTR_MERCURY_ISA_VERSION
	.align		4
        /*0010*/ 	.byte	0x03, 0x5f
        /*0012*/ 	.short	0x0101


	//----- nvinfo : EIATTR_VRC_CTA_INIT_COUNT
	.align		4
        /*0014*/ 	.byte	0x02, 0x4a
	.zero		1
	.zero		1


	//----- nvinfo : EIATTR_EXIT_INSTR_OFFSETS
	.align		4
        /*0018*/ 	.byte	0x04, 0x1c
        /*001a*/ 	.short	(.L_9 - .L_8)


	//   ....[0]....
.L_8:
        /*001c*/ 	.word	0x00000010


	//----- nvinfo : EIATTR_SW_WAR
	.align		4
.L_9:
        /*0020*/ 	.byte	0x04, 0x36
        /*0022*/ 	.short	(.L_11 - .L_10)
.L_10:
        /*0024*/ 	.word	0x00000008
.L_11:


//--------------------- .nv.callgraph             --------------------------
	.section	.nv.callgraph,"",@"SHT_CUDA_CALLGRAPH"
	.align	4
	.sectionentsize	8
	.align		4
        /*0000*/ 	.word	0x00000000
	.align		4
        /*0004*/ 	.word	0xffffffff
	.align		4
        /*0008*/ 	.word	0x00000000
	.align		4
        /*000c*/ 	.word	0xfffffffe
	.align		4
        /*0010*/ 	.word	0x00000000
	.align		4
        /*0014*/ 	.word	0xfffffffd
	.align		4
        /*0018*/ 	.word	0x00000000
	.align		4
        /*001c*/ 	.word	0xfffffffc


//--------------------- .text._Z9vabsdiff2v       --------------------------
	.section	.text._Z9vabsdiff2v,"ax",@progbits
	.align	128
        .global         _Z9vabsdiff2v
        .type           _Z9vabsdiff2v,@function
        .size           _Z9vabsdiff2v,(.L_x_1 - _Z9vabsdiff2v)
        .other          _Z9vabsdiff2v,@"STO_CUDA_ENTRY STV_DEFAULT"
_Z9vabsdiff2v:
.text._Z9vabsdiff2v:
[----:B------:R-:W-:Y:S01]  /*0000*/  LDC R1, c[0x0][0x37c] ;  /* 0x0000df00ff017b82 */ /* 0x000fe20000000800 */
[----:B------:R-:W-:Y:S05]  /*0010*/  EXIT ;  /* 0x000000000000794d */ /* 0x000fea0003800000 */
.L_x_0:
[----:B------:R-:W-:-:S00]  /*0020*/  BRA `(.L_x_0) ;  /* 0xfffffffc00fc7947 */ /* 0x000fc0000383ffff */
[----:B------:R-:W-:-:S00]  /*0030*/  NOP ;  /* 0x0000000000007918 */ /* 0x000fc00000000000 */
        /* <DEDUP_REMOVED lines=12> */
.L_x_1:


//--------------------- .nv.shared.reserved.0     --------------------------
	.section	.nv.shared.reserved.0,"aw",@nobits
	.weak		__nv_reservedSMEM_offset_0_alias
	.size		__nv_reservedSMEM_offset_0_alias, 0, 64
	.other		__nv_reservedSMEM_offset_0_alias,@"STO_CUDA_RESERVED_SHARED STV_DEFAULT"
__nv_reservedSMEM_offset_0_alias:
	.zero		0
	.zero		64


//--------------------- .nv.constant0._Z9vabsdiff2v --------------------------
	.section	.nv.constant0._Z9vabsdiff2v,"a",@progbits
	.sectionflags	@""
	.align	4
.nv.constant0._Z9vabsdiff2v:
	.zero		896


//--------------------- SYMBOLS --------------------------

	.type		.nv.reservedSmem.offset0,@object
	.size		.nv.reservedSmem.offset0,0x4
